	.headerflags	@"EF_CUDA_TEXMODE_UNIFIED EF_CUDA_64BIT_ADDRESS EF_CUDA_ACCELERATORS EF_CUDA_SM90 EF_CUDA_VIRTUAL_SM(EF_CUDA_SM90)"
	.elftype	@"ET_EXEC"


//--------------------- .nv.info                  --------------------------
	.section	.nv.info,"",@"SHT_CUDA_INFO"
	.align	4


	//----- nvinfo : EIATTR_REGCOUNT
	.align		4
        /*0000*/ 	.byte	0x04, 0x2f
        /*0002*/ 	.short	(.L_1 - .L_0)
	.align		4
.L_0:
        /*0004*/ 	.word	index@(triton_poi_fused_convolution_5)
        /*0008*/ 	.word	0x0000000c


	//----- nvinfo : EIATTR_MIN_STACK_SIZE
	.align		4
.L_1:
        /*000c*/ 	.byte	0x04, 0x12
        /*000e*/ 	.short	(.L_3 - .L_2)
	.align		4
.L_2:
        /*0010*/ 	.word	index@(triton_poi_fused_convolution_5)
        /*0014*/ 	.word	0x00000000


	//----- nvinfo : EIATTR_FRAME_SIZE
	.align		4
.L_3:
        /*0018*/ 	.byte	0x04, 0x11
        /*001a*/ 	.short	(.L_5 - .L_4)
	.align		4
.L_4:
        /*001c*/ 	.word	index@(triton_poi_fused_convolution_5)
        /*0020*/ 	.word	0x00000000


	//----- nvinfo : EIATTR_MIN_STACK_SIZE
	.align		4
.L_5:
        /*0024*/ 	.byte	0x04, 0x12
        /*0026*/ 	.short	(.L_7 - .L_6)
	.align		4
.L_6:
        /*0028*/ 	.word	index@(triton_poi_fused_convolution_5)
        /*002c*/ 	.word	0x00000000
.L_7:


//--------------------- .nv.info.triton_poi_fused_convolution_5 --------------------------
	.section	.nv.info.triton_poi_fused_convolution_5,"",@"SHT_CUDA_INFO"
	.sectionflags	@""
	.align	4


	//----- nvinfo : EIATTR_CUDA_API_VERSION
	.align		4
        /*0000*/ 	.byte	0x04, 0x37
        /*0002*/ 	.short	(.L_9 - .L_8)
.L_8:
        /*0004*/ 	.word	0x0000007c


	//----- nvinfo : EIATTR_KPARAM_INFO
	.align		4
.L_9:
        /*0008*/ 	.byte	0x04, 0x17
        /*000a*/ 	.short	(.L_11 - .L_10)
.L_10:
        /*000c*/ 	.word	0x00000000
        /*0010*/ 	.short	0x0002
        /*0012*/ 	.short	0x0010
        /*0014*/ 	.byte	0x00, 0xf0, 0x11, 0x00


	//----- nvinfo : EIATTR_KPARAM_INFO
	.align		4
.L_11:
        /*0018*/ 	.byte	0x04, 0x17
        /*001a*/ 	.short	(.L_13 - .L_12)
.L_12:
        /*001c*/ 	.word	0x00000000
        /*0020*/ 	.short	0x0001
        /*0022*/ 	.short	0x0008
        /*0024*/ 	.byte	0x00, 0xf4, 0x21, 0x00


	//----- nvinfo : EIATTR_KPARAM_INFO
	.align		4
.L_13:
        /*0028*/ 	.byte	0x04, 0x17
        /*002a*/ 	.short	(.L_15 - .L_14)
.L_14:
        /*002c*/ 	.word	0x00000000
        /*0030*/ 	.short	0x0000
        /*0032*/ 	.short	0x0000
        /*0034*/ 	.byte	0x00, 0xf4, 0x21, 0x00


	//----- nvinfo : EIATTR_SPARSE_MMA_MASK
	.align		4
.L_15:
        /*0038*/ 	.byte	0x03, 0x50
        /*003a*/ 	.short	0x0000


	//----- nvinfo : EIATTR_MAXREG_COUNT
	.align		4
        /*003c*/ 	.byte	0x03, 0x1b
        /*003e*/ 	.short	0x00ff


	//----- nvinfo : EIATTR_EXIT_INSTR_OFFSETS
	.align		4
        /*0040*/ 	.byte	0x04, 0x1c
        /*0042*/ 	.short	(.L_17 - .L_16)


	//   ....[0]....
.L_16:
        /*0044*/ 	.word	0x00000140


	//----- nvinfo : EIATTR_REQNTID
	.align		4
.L_17:
        /*0048*/ 	.byte	0x04, 0x10
        /*004a*/ 	.short	(.L_19 - .L_18)
.L_18:
        /*004c*/ 	.word	0x00000100
        /*0050*/ 	.word	0x00000001
        /*0054*/ 	.word	0x00000001


	//----- nvinfo : EIATTR_CBANK_PARAM_SIZE
	.align		4
.L_19:
        /*0058*/ 	.byte	0x03, 0x19
        /*005a*/ 	.short	0x0014


	//----- nvinfo : EIATTR_PARAM_CBANK
	.align		4
        /*005c*/ 	.byte	0x04, 0x0a
        /*005e*/ 	.short	(.L_21 - .L_20)
	.align		4
.L_20:
        /*0060*/ 	.word	index@(.nv.constant0.triton_poi_fused_convolution_5)
        /*0064*/ 	.short	0x0210
        /*0066*/ 	.short	0x0014


	//----- nvinfo : EIATTR_SW_WAR
	.align		4
.L_21:
        /*0068*/ 	.byte	0x04, 0x36
        /*006a*/ 	.short	(.L_23 - .L_22)
.L_22:
        /*006c*/ 	.word	0x00000008
.L_23:


//--------------------- .nv.callgraph             --------------------------
	.section	.nv.callgraph,"",@"SHT_CUDA_CALLGRAPH"
	.align	4
	.sectionentsize	8
	.align		4
        /*0000*/ 	.word	0x00000000
	.align		4
        /*0004*/ 	.word	0xffffffff
	.align		4
        /*0008*/ 	.word	0x00000000
	.align		4
        /*000c*/ 	.word	0xfffffffe
	.align		4
        /*0010*/ 	.word	0x00000000
	.align		4
        /*0014*/ 	.word	0xfffffffd
	.align		4
        /*0018*/ 	.word	0x00000000
	.align		4
        /*001c*/ 	.word	0xfffffffc


//--------------------- .text.triton_poi_fused_convolution_5 --------------------------
	.section	.text.triton_poi_fused_convolution_5,"ax",@progbits
	.align	128
        .global         triton_poi_fused_convolution_5
        .type           triton_poi_fused_convolution_5,@function
        .size           triton_poi_fused_convolution_5,(.L_x_1 - triton_poi_fused_convolution_5)
        .other          triton_poi_fused_convolution_5,@"STO_CUDA_ENTRY STV_DEFAULT"
triton_poi_fused_convolution_5:
.text.triton_poi_fused_convolution_5:
[----:B------:R-:W-:Y:S01]  /*0000*/  LDC R1, c[0x0][0x28] ;  /* 0x00000a00ff017b82 */ /* 0x000fe20000000800 */
[----:B------:R-:W1:Y:S07]  /*0010*/  S2R R0, SR_TID.X ;  /* 0x0000000000007919 */ /* 0x000e6e0000002100 */
[----:B------:R-:W2:Y:S01]  /*0020*/  LDC.64 R4, c[0x0][0x218] ;  /* 0x00008600ff047b82 */ /* 0x000ea20000000a00 */
[----:B------:R-:W-:Y:S01]  /*0030*/  ULDC.64 UR4, c[0x0][0x208] ;  /* 0x0000820000047ab9 */ /* 0x000fe20000000a00 */
[----:B------:R-:W3:Y:S06]  /*0040*/  S2R R7, SR_CTAID.X ;  /* 0x0000000000077919 */ /* 0x000eec0000002500 */
[----:B------:R-:W4:Y:S01]  /*0050*/  LDC.64 R2, c[0x0][0x210] ;  /* 0x00008400ff027b82 */ /* 0x000f220000000a00 */
[----:B-1----:R-:W-:-:S04]  /*0060*/  SHF.L.U32 R0, R0, 0x1, RZ ;  /* 0x0000000100007819 */ /* 0x002fc800000006ff */
[----:B------:R-:W-:-:S04]  /*0070*/  LOP3.LUT R0, R0, 0x1fe, RZ, 0xc0, !PT ;  /* 0x000001fe00007812 */ /* 0x000fc800078ec0ff */
[----:B---3--:R-:W-:-:S05]  /*0080*/  LEA R7, R7, R0, 0x9 ;  /* 0x0000000007077211 */ /* 0x008fca00078e48ff */
[----:B------:R-:W-:-:S04]  /*0090*/  IMAD.HI R0, R7, 0x2aaaaaab, RZ ;  /* 0x2aaaaaab07007827 */ /* 0x000fc800078e02ff */
[----:B----4-:R-:W-:Y:S01]  /*00a0*/  IMAD.WIDE R2, R7, 0x4, R2 ;  /* 0x0000000407027825 */ /* 0x010fe200078e0202 */
[----:B------:R-:W-:-:S04]  /*00b0*/  SHF.R.U32.HI R9, RZ, 0x1f, R0 ;  /* 0x0000001fff097819 */ /* 0x000fc80000011600 */
[----:B------:R-:W-:-:S05]  /*00c0*/  LEA.HI R0, R0, R9, RZ, 0x1c ;  /* 0x0000000900007211 */ /* 0x000fca00078fe0ff */
[----:B------:R-:W-:Y:S02]  /*00d0*/  IMAD R9, R0, -0x60, R7 ;  /* 0xffffffa000097824 */ /* 0x000fe400078e0207 */
[----:B------:R-:W3:Y:S02]  /*00e0*/  LDG.E.64 R6, desc[UR4][R2.64] ;  /* 0x0000000402067981 */ /* 0x000ee4000c1e1b00 */
[----:B--2---:R-:W-:-:S06]  /*00f0*/  IMAD.WIDE R4, R9, 0x4, R4 ;  /* 0x0000000409047825 */ /* 0x004fcc00078e0204 */
[----:B------:R-:W3:Y:S02]  /*0100*/  LDG.E.EL.64 R4, desc[UR4][R4.64] ;  /* 0x0000000404047981 */ /* 0x000ee4000c2e1b00 */
[----:B---3--:R-:W-:Y:S01]  /*0110*/  FADD R6, R6, R4 ;  /* 0x0000000406067221 */ /* 0x008fe20000000000 */
[----:B------:R-:W-:-:S05]  /*0120*/  FADD R7, R7, R5 ;  /* 0x0000000507077221 */ /* 0x000fca0000000000 */
[----:B------:R-:W-:Y:S01]  /*0130*/  STG.E.64 desc[UR4][R2.64], R6 ;  /* 0x0000000602007986 */ /* 0x000fe2000c101b04 */
[----:B------:R-:W-:Y:S05]  /*0140*/  EXIT ;  /* 0x000000000000794d */ /* 0x000fea0003800000 */
.L_x_0:
[----:B------:R-:W-:-:S00]  /*0150*/  BRA `(.L_x_0) ;  /* 0xfffffffc00fc7947 */ /* 0x000fc0000383ffff */
[----:B------:R-:W-:-:S00]  /*0160*/  NOP ;  /* 0x0000000000007918 */ /* 0x000fc00000000000 */
        /* <DEDUP_REMOVED lines=9> */
.L_x_1:


//--------------------- .nv.constant0.triton_poi_fused_convolution_5 --------------------------
	.section	.nv.constant0.triton_poi_fused_convolution_5,"a",@progbits
	.sectionflags	@""
	.align	4
.nv.constant0.triton_poi_fused_convolution_5:
	.zero		548
